//
// Generated by NVIDIA NVVM Compiler
//
// Compiler Build ID: CL-36424714
// Cuda compilation tools, release 13.0, V13.0.88
// Based on NVVM 20.0.0
//

.version 9.0
.target sm_100
.address_size 64

	// .globl	_Z4loopi
.extern .func  (.param .b32 func_retval0) vprintf
(
	.param .b64 vprintf_param_0,
	.param .b64 vprintf_param_1
)
;
.global .align 1 .b8 $str[29] = {84, 104, 105, 115, 32, 105, 115, 32, 105, 116, 101, 114, 97, 116, 105, 111, 110, 32, 110, 117, 109, 98, 101, 114, 32, 37, 100, 10};

.visible .entry _Z4loopi(
	.param .u32 _Z4loopi_param_0
)
{
	.local .align 8 .b8 	__local_depot0[8];
	.reg .b64 	%SP;
	.reg .b64 	%SPL;
	.reg .pred 	%p<10>;
	.reg .b32 	%r<109>;
	.reg .b64 	%rd<15>;

	mov.u64 	%SPL, __local_depot0;
	cvta.local.u64 	%SP, %SPL;
	ld.param.u32 	%r17, [_Z4loopi_param_0];
	add.u64 	%rd2, %SP, 0;
	add.u64 	%rd1, %SPL, 0;
	setp.lt.s32 	%p1, %r17, 1;
	@%p1 bra 	$L__BB0_13;
	and.b32  	%r1, %r17, 15;
	setp.lt.u32 	%p2, %r17, 16;
	mov.b32 	%r105, 0;
	@%p2 bra 	$L__BB0_4;
	and.b32  	%r105, %r17, 2147483632;
	mov.b32 	%r103, 0;
	mov.u64 	%rd3, $str;
$L__BB0_3:
	.pragma "nounroll";
	st.local.u32 	[%rd1], %r103;
	cvta.global.u64 	%rd4, %rd3;
	{ // callseq 0, 0
	.param .b64 param0;
	st.param.b64 	[param0], %rd4;
	.param .b64 param1;
	st.param.b64 	[param1], %rd2;
	.param .b32 retval0;
	call.uni (retval0), 
	vprintf, 
	(
	param0, 
	param1
	);
	ld.param.b32 	%r20, [retval0];
	} // callseq 0
	add.s32 	%r22, %r103, 1;
	st.local.u32 	[%rd1], %r22;
	{ // callseq 1, 0
	.param .b64 param0;
	st.param.b64 	[param0], %rd4;
	.param .b64 param1;
	st.param.b64 	[param1], %rd2;
	.param .b32 retval0;
	call.uni (retval0), 
	vprintf, 
	(
	param0, 
	param1
	);
	ld.param.b32 	%r23, [retval0];
	} // callseq 1
	add.s32 	%r25, %r103, 2;
	st.local.u32 	[%rd1], %r25;
	{ // callseq 2, 0
	.param .b64 param0;
	st.param.b64 	[param0], %rd4;
	.param .b64 param1;
	st.param.b64 	[param1], %rd2;
	.param .b32 retval0;
	call.uni (retval0), 
	vprintf, 
	(
	param0, 
	param1
	);
	ld.param.b32 	%r26, [retval0];
	} // callseq 2
	add.s32 	%r28, %r103, 3;
	st.local.u32 	[%rd1], %r28;
	{ // callseq 3, 0
	.param .b64 param0;
	st.param.b64 	[param0], %rd4;
	.param .b64 param1;
	st.param.b64 	[param1], %rd2;
	.param .b32 retval0;
	call.uni (retval0), 
	vprintf, 
	(
	param0, 
	param1
	);
	ld.param.b32 	%r29, [retval0];
	} // callseq 3
	add.s32 	%r31, %r103, 4;
	st.local.u32 	[%rd1], %r31;
	{ // callseq 4, 0
	.param .b64 param0;
	st.param.b64 	[param0], %rd4;
	.param .b64 param1;
	st.param.b64 	[param1], %rd2;
	.param .b32 retval0;
	call.uni (retval0), 
	vprintf, 
	(
	param0, 
	param1
	);
	ld.param.b32 	%r32, [retval0];
	} // callseq 4
	add.s32 	%r34, %r103, 5;
	st.local.u32 	[%rd1], %r34;
	{ // callseq 5, 0
	.param .b64 param0;
	st.param.b64 	[param0], %rd4;
	.param .b64 param1;
	st.param.b64 	[param1], %rd2;
	.param .b32 retval0;
	call.uni (retval0), 
	vprintf, 
	(
	param0, 
	param1
	);
	ld.param.b32 	%r35, [retval0];
	} // callseq 5
	add.s32 	%r37, %r103, 6;
	st.local.u32 	[%rd1], %r37;
	{ // callseq 6, 0
	.param .b64 param0;
	st.param.b64 	[param0], %rd4;
	.param .b64 param1;
	st.param.b64 	[param1], %rd2;
	.param .b32 retval0;
	call.uni (retval0), 
	vprintf, 
	(
	param0, 
	param1
	);
	ld.param.b32 	%r38, [retval0];
	} // callseq 6
	add.s32 	%r40, %r103, 7;
	st.local.u32 	[%rd1], %r40;
	{ // callseq 7, 0
	.param .b64 param0;
	st.param.b64 	[param0], %rd4;
	.param .b64 param1;
	st.param.b64 	[param1], %rd2;
	.param .b32 retval0;
	call.uni (retval0), 
	vprintf, 
	(
	param0, 
	param1
	);
	ld.param.b32 	%r41, [retval0];
	} // callseq 7
	add.s32 	%r43, %r103, 8;
	st.local.u32 	[%rd1], %r43;
	{ // callseq 8, 0
	.param .b64 param0;
	st.param.b64 	[param0], %rd4;
	.param .b64 param1;
	st.param.b64 	[param1], %rd2;
	.param .b32 retval0;
	call.uni (retval0), 
	vprintf, 
	(
	param0, 
	param1
	);
	ld.param.b32 	%r44, [retval0];
	} // callseq 8
	add.s32 	%r46, %r103, 9;
	st.local.u32 	[%rd1], %r46;
	{ // callseq 9, 0
	.param .b64 param0;
	st.param.b64 	[param0], %rd4;
	.param .b64 param1;
	st.param.b64 	[param1], %rd2;
	.param .b32 retval0;
	call.uni (retval0), 
	vprintf, 
	(
	param0, 
	param1
	);
	ld.param.b32 	%r47, [retval0];
	} // callseq 9
	add.s32 	%r49, %r103, 10;
	st.local.u32 	[%rd1], %r49;
	{ // callseq 10, 0
	.param .b64 param0;
	st.param.b64 	[param0], %rd4;
	.param .b64 param1;
	st.param.b64 	[param1], %rd2;
	.param .b32 retval0;
	call.uni (retval0), 
	vprintf, 
	(
	param0, 
	param1
	);
	ld.param.b32 	%r50, [retval0];
	} // callseq 10
	add.s32 	%r52, %r103, 11;
	st.local.u32 	[%rd1], %r52;
	{ // callseq 11, 0
	.param .b64 param0;
	st.param.b64 	[param0], %rd4;
	.param .b64 param1;
	st.param.b64 	[param1], %rd2;
	.param .b32 retval0;
	call.uni (retval0), 
	vprintf, 
	(
	param0, 
	param1
	);
	ld.param.b32 	%r53, [retval0];
	} // callseq 11
	add.s32 	%r55, %r103, 12;
	st.local.u32 	[%rd1], %r55;
	{ // callseq 12, 0
	.param .b64 param0;
	st.param.b64 	[param0], %rd4;
	.param .b64 param1;
	st.param.b64 	[param1], %rd2;
	.param .b32 retval0;
	call.uni (retval0), 
	vprintf, 
	(
	param0, 
	param1
	);
	ld.param.b32 	%r56, [retval0];
	} // callseq 12
	add.s32 	%r58, %r103, 13;
	st.local.u32 	[%rd1], %r58;
	{ // callseq 13, 0
	.param .b64 param0;
	st.param.b64 	[param0], %rd4;
	.param .b64 param1;
	st.param.b64 	[param1], %rd2;
	.param .b32 retval0;
	call.uni (retval0), 
	vprintf, 
	(
	param0, 
	param1
	);
	ld.param.b32 	%r59, [retval0];
	} // callseq 13
	add.s32 	%r61, %r103, 14;
	st.local.u32 	[%rd1], %r61;
	{ // callseq 14, 0
	.param .b64 param0;
	st.param.b64 	[param0], %rd4;
	.param .b64 param1;
	st.param.b64 	[param1], %rd2;
	.param .b32 retval0;
	call.uni (retval0), 
	vprintf, 
	(
	param0, 
	param1
	);
	ld.param.b32 	%r62, [retval0];
	} // callseq 14
	add.s32 	%r64, %r103, 15;
	st.local.u32 	[%rd1], %r64;
	{ // callseq 15, 0
	.param .b64 param0;
	st.param.b64 	[param0], %rd4;
	.param .b64 param1;
	st.param.b64 	[param1], %rd2;
	.param .b32 retval0;
	call.uni (retval0), 
	vprintf, 
	(
	param0, 
	param1
	);
	ld.param.b32 	%r65, [retval0];
	} // callseq 15
	add.s32 	%r103, %r103, 16;
	setp.ne.s32 	%p3, %r103, %r105;
	@%p3 bra 	$L__BB0_3;
$L__BB0_4:
	setp.eq.s32 	%p4, %r1, 0;
	@%p4 bra 	$L__BB0_13;
	and.b32  	%r6, %r17, 7;
	setp.lt.u32 	%p5, %r1, 8;
	@%p5 bra 	$L__BB0_7;
	st.local.u32 	[%rd1], %r105;
	mov.u64 	%rd6, $str;
	cvta.global.u64 	%rd7, %rd6;
	{ // callseq 16, 0
	.param .b64 param0;
	st.param.b64 	[param0], %rd7;
	.param .b64 param1;
	st.param.b64 	[param1], %rd2;
	.param .b32 retval0;
	call.uni (retval0), 
	vprintf, 
	(
	param0, 
	param1
	);
	ld.param.b32 	%r67, [retval0];
	} // callseq 16
	add.s32 	%r69, %r105, 1;
	st.local.u32 	[%rd1], %r69;
	{ // callseq 17, 0
	.param .b64 param0;
	st.param.b64 	[param0], %rd7;
	.param .b64 param1;
	st.param.b64 	[param1], %rd2;
	.param .b32 retval0;
	call.uni (retval0), 
	vprintf, 
	(
	param0, 
	param1
	);
	ld.param.b32 	%r70, [retval0];
	} // callseq 17
	add.s32 	%r72, %r105, 2;
	st.local.u32 	[%rd1], %r72;
	{ // callseq 18, 0
	.param .b64 param0;
	st.param.b64 	[param0], %rd7;
	.param .b64 param1;
	st.param.b64 	[param1], %rd2;
	.param .b32 retval0;
	call.uni (retval0), 
	vprintf, 
	(
	param0, 
	param1
	);
	ld.param.b32 	%r73, [retval0];
	} // callseq 18
	add.s32 	%r75, %r105, 3;
	st.local.u32 	[%rd1], %r75;
	{ // callseq 19, 0
	.param .b64 param0;
	st.param.b64 	[param0], %rd7;
	.param .b64 param1;
	st.param.b64 	[param1], %rd2;
	.param .b32 retval0;
	call.uni (retval0), 
	vprintf, 
	(
	param0, 
	param1
	);
	ld.param.b32 	%r76, [retval0];
	} // callseq 19
	add.s32 	%r78, %r105, 4;
	st.local.u32 	[%rd1], %r78;
	{ // callseq 20, 0
	.param .b64 param0;
	st.param.b64 	[param0], %rd7;
	.param .b64 param1;
	st.param.b64 	[param1], %rd2;
	.param .b32 retval0;
	call.uni (retval0), 
	vprintf, 
	(
	param0, 
	param1
	);
	ld.param.b32 	%r79, [retval0];
	} // callseq 20
	add.s32 	%r81, %r105, 5;
	st.local.u32 	[%rd1], %r81;
	{ // callseq 21, 0
	.param .b64 param0;
	st.param.b64 	[param0], %rd7;
	.param .b64 param1;
	st.param.b64 	[param1], %rd2;
	.param .b32 retval0;
	call.uni (retval0), 
	vprintf, 
	(
	param0, 
	param1
	);
	ld.param.b32 	%r82, [retval0];
	} // callseq 21
	add.s32 	%r84, %r105, 6;
	st.local.u32 	[%rd1], %r84;
	{ // callseq 22, 0
	.param .b64 param0;
	st.param.b64 	[param0], %rd7;
	.param .b64 param1;
	st.param.b64 	[param1], %rd2;
	.param .b32 retval0;
	call.uni (retval0), 
	vprintf, 
	(
	param0, 
	param1
	);
	ld.param.b32 	%r85, [retval0];
	} // callseq 22
	add.s32 	%r87, %r105, 7;
	st.local.u32 	[%rd1], %r87;
	{ // callseq 23, 0
	.param .b64 param0;
	st.param.b64 	[param0], %rd7;
	.param .b64 param1;
	st.param.b64 	[param1], %rd2;
	.param .b32 retval0;
	call.uni (retval0), 
	vprintf, 
	(
	param0, 
	param1
	);
	ld.param.b32 	%r88, [retval0];
	} // callseq 23
	add.s32 	%r105, %r105, 8;
$L__BB0_7:
	setp.eq.s32 	%p6, %r6, 0;
	@%p6 bra 	$L__BB0_13;
	and.b32  	%r9, %r17, 3;
	setp.lt.u32 	%p7, %r6, 4;
	@%p7 bra 	$L__BB0_10;
	st.local.u32 	[%rd1], %r105;
	mov.u64 	%rd9, $str;
	cvta.global.u64 	%rd10, %rd9;
	{ // callseq 24, 0
	.param .b64 param0;
	st.param.b64 	[param0], %rd10;
	.param .b64 param1;
	st.param.b64 	[param1], %rd2;
	.param .b32 retval0;
	call.uni (retval0), 
	vprintf, 
	(
	param0, 
	param1
	);
	ld.param.b32 	%r90, [retval0];
	} // callseq 24
	add.s32 	%r92, %r105, 1;
	st.local.u32 	[%rd1], %r92;
	{ // callseq 25, 0
	.param .b64 param0;
	st.param.b64 	[param0], %rd10;
	.param .b64 param1;
	st.param.b64 	[param1], %rd2;
	.param .b32 retval0;
	call.uni (retval0), 
	vprintf, 
	(
	param0, 
	param1
	);
	ld.param.b32 	%r93, [retval0];
	} // callseq 25
	add.s32 	%r95, %r105, 2;
	st.local.u32 	[%rd1], %r95;
	{ // callseq 26, 0
	.param .b64 param0;
	st.param.b64 	[param0], %rd10;
	.param .b64 param1;
	st.param.b64 	[param1], %rd2;
	.param .b32 retval0;
	call.uni (retval0), 
	vprintf, 
	(
	param0, 
	param1
	);
	ld.param.b32 	%r96, [retval0];
	} // callseq 26
	add.s32 	%r98, %r105, 3;
	st.local.u32 	[%rd1], %r98;
	{ // callseq 27, 0
	.param .b64 param0;
	st.param.b64 	[param0], %rd10;
	.param .b64 param1;
	st.param.b64 	[param1], %rd2;
	.param .b32 retval0;
	call.uni (retval0), 
	vprintf, 
	(
	param0, 
	param1
	);
	ld.param.b32 	%r99, [retval0];
	} // callseq 27
	add.s32 	%r105, %r105, 4;
$L__BB0_10:
	setp.eq.s32 	%p8, %r9, 0;
	@%p8 bra 	$L__BB0_13;
	neg.s32 	%r107, %r9;
	mov.u64 	%rd12, $str;
$L__BB0_12:
	.pragma "nounroll";
	st.local.u32 	[%rd1], %r105;
	cvta.global.u64 	%rd13, %rd12;
	{ // callseq 28, 0
	.param .b64 param0;
	st.param.b64 	[param0], %rd13;
	.param .b64 param1;
	st.param.b64 	[param1], %rd2;
	.param .b32 retval0;
	call.uni (retval0), 
	vprintf, 
	(
	param0, 
	param1
	);
	ld.param.b32 	%r101, [retval0];
	} // callseq 28
	add.s32 	%r105, %r105, 1;
	add.s32 	%r107, %r107, 1;
	setp.ne.s32 	%p9, %r107, 0;
	@%p9 bra 	$L__BB0_12;
$L__BB0_13:
	ret;

}


// ===== COMPILED SASS (sm_100) =====

	.target	sm_100

	.elftype	@"ET_EXEC"


//--------------------- .note.nv.tkinfo           --------------------------
	.section	.note.nv.tkinfo,"",@"SHT_NOTE"
	.sectionflags	@"SHF_NOTE_NV_TKINFO"
	.tkinfo
        /*0018*/ 	.word	0x00000002
        /*0030*/ 	.string	""
        /*0030*/ 	.string	"ptxas"
        /*0030*/ 	.string	"Cuda compilation tools, release 13.0, V13.0.88"
        /*0030*/ 	.string	"Build cuda_13.0.r13.0/compiler.36424714_0"
        /*0030*/ 	.string	"-arch sm_100 -m 64 "



//--------------------- .note.nv.cuinfo           --------------------------
	.section	.note.nv.cuinfo,"",@"SHT_NOTE"
	.sectionflags	@"SHF_NOTE_NV_CUINFO"
        /*0018*/ 	.short	0x0002
        /*001a*/ 	.short	0x0064
        /*001c*/ 	.short	0x0082
	.zero		2


//--------------------- .nv.info                  --------------------------
	.section	.nv.info,"",@"SHT_CUDA_INFO"
	.align	4


	//----- nvinfo : EIATTR_REGCOUNT
	.align		4
        /*0000*/ 	.byte	0x04, 0x2f
        /*0002*/ 	.short	(.L_2 - .L_1)
	.align		4
.L_1:
        /*0004*/ 	.word	index@(_Z4loopi)
        /*0008*/ 	.word	0x00000019


	//----- nvinfo : EIATTR_FRAME_SIZE
	.align		4
.L_2:
        /*000c*/ 	.byte	0x04, 0x11
        /*000e*/ 	.short	(.L_4 - .L_3)
	.align		4
.L_3:
        /*0010*/ 	.word	index@(_Z4loopi)
        /*0014*/ 	.word	0x00000008


	//----- nvinfo : EIATTR_MIN_STACK_SIZE
	.align		4
.L_4:
        /*0018*/ 	.byte	0x04, 0x12
        /*001a*/ 	.short	(.L_6 - .L_5)
	.align		4
.L_5:
        /*001c*/ 	.word	index@(_Z4loopi)
        /*0020*/ 	.word	0x00000008
.L_6:


//--------------------- .nv.compat                --------------------------
	.section	.nv.compat,"",@"SHT_CUDA_COMPAT_INFO"
	.align	4
        /*0000*/ 	.byte	0x02, 0x09, 0x00, 0x00, 0x02, 0x02, 0x01, 0x00, 0x02, 0x05, 0x05, 0x00, 0x03, 0x07, 0x01, 0x01
        /*0010*/ 	.byte	0x02, 0x03, 0x00, 0x00, 0x02, 0x06, 0x01, 0x00, 0x04, 0x0b, 0x08, 0x00, 0x09, 0x00, 0x00, 0x00
        /*0020*/ 	.byte	0x00, 0x00, 0x00, 0x00


//--------------------- .nv.info._Z4loopi         --------------------------
	.section	.nv.info._Z4loopi,"",@"SHT_CUDA_INFO"
	.sectionflags	@""
	.align	4


	//----- nvinfo : EIATTR_CUDA_API_VERSION
	.align		4
        /*0000*/ 	.byte	0x04, 0x37
        /*0002*/ 	.short	(.L_8 - .L_7)
.L_7:
        /*0004*/ 	.word	0x00000082


	//----- nvinfo : EIATTR_KPARAM_INFO
	.align		4
.L_8:
        /*0008*/ 	.byte	0x04, 0x17
        /*000a*/ 	.short	(.L_10 - .L_9)
.L_9:
        /*000c*/ 	.word	0x00000000
        /*0010*/ 	.short	0x0000
        /*0012*/ 	.short	0x0000
        /*0014*/ 	.byte	0x00, 0xf0, 0x11, 0x00


	//----- nvinfo : EIATTR_SPARSE_MMA_MASK
	.align		4
.L_10:
        /*0018*/ 	.byte	0x03, 0x50
        /*001a*/ 	.short	0x0000


	//----- nvinfo : EIATTR_MAXREG_COUNT
	.align		4
        /*001c*/ 	.byte	0x03, 0x1b
        /*001e*/ 	.short	0x00ff


	//----- nvinfo : EIATTR_EXTERNS
	.align		4
        /*0020*/ 	.byte	0x04, 0x0f
        /*0022*/ 	.short	(.L_12 - .L_11)


	//   ....[0]....
	.align		4
.L_11:
        /*0024*/ 	.word	index@(vprintf)


	//----- nvinfo : EIATTR_MERCURY_ISA_VERSION
	.align		4
.L_12:
        /*0028*/ 	.byte	0x03, 0x5f
        /*002a*/ 	.short	0x0101


	//----- nvinfo : EIATTR_VRC_CTA_INIT_COUNT
	.align		4
        /*002c*/ 	.byte	0x02, 0x4a
	.zero		1
	.zero		1


	//----- nvinfo : EIATTR_SYSCALL_OFFSETS
	.align		4
        /*0030*/ 	.byte	0x04, 0x46
        /*0032*/ 	.short	(.L_14 - .L_13)


	//   ....[0]....
.L_13:
        /*0034*/ 	.word	0x00000190


	//   ....[1]....
        /*0038*/ 	.word	0x00000230


	//   ....[2]....
        /*003c*/ 	.word	0x000002d0


	//   ....[3]....
        /*0040*/ 	.word	0x00000370


	//   ....[4]....
        /*0044*/ 	.word	0x00000410


	//   ....[5]....
        /*0048*/ 	.word	0x000004b0


	//   ....[6]....
        /*004c*/ 	.word	0x00000550


	//   ....[7]....
        /*0050*/ 	.word	0x000005f0


	//   ....[8]....
        /*0054*/ 	.word	0x00000690


	//   ....[9]....
        /*0058*/ 	.word	0x00000730


	//   ....[10]....
        /*005c*/ 	.word	0x000007d0


	//   ....[11]....
        /*0060*/ 	.word	0x00000870


	//   ....[12]....
        /*0064*/ 	.word	0x00000910


	//   ....[13]....
        /*0068*/ 	.word	0x000009b0


	//   ....[14]....
        /*006c*/ 	.word	0x00000a50


	//   ....[15]....
        /*0070*/ 	.word	0x00000af0


	//   ....[16]....
        /*0074*/ 	.word	0x00000c30


	//   ....[17]....
        /*0078*/ 	.word	0x00000cd0


	//   ....[18]....
        /*007c*/ 	.word	0x00000d70


	//   ....[19]....
        /*0080*/ 	.word	0x00000e10


	//   ....[20]....
        /*0084*/ 	.word	0x00000eb0


	//   ....[21]....
        /*0088*/ 	.word	0x00000f50


	//   ....[22]....
        /*008c*/ 	.word	0x00000ff0


	//   ....[23]....
        /*0090*/ 	.word	0x00001090


	//   ....[24]....
        /*0094*/ 	.word	0x000011a0


	//   ....[25]....
        /*0098*/ 	.word	0x00001240


	//   ....[26]....
        /*009c*/ 	.word	0x000012e0


	//   ....[27]....
        /*00a0*/ 	.word	0x00001380


	//   ....[28]....
        /*00a4*/ 	.word	0x00001490


	//----- nvinfo : EIATTR_EXIT_INSTR_OFFSETS
	.align		4
.L_14:
        /*00a8*/ 	.byte	0x04, 0x1c
        /*00aa*/ 	.short	(.L_16 - .L_15)


	//   ....[0]....
.L_15:
        /*00ac*/ 	.word	0x00000070


	//   ....[1]....
        /*00b0*/ 	.word	0x00000b50


	//   ....[2]....
        /*00b4*/ 	.word	0x000010c0


	//   ....[3]....
        /*00b8*/ 	.word	0x000013b0


	//   ....[4]....
        /*00bc*/ 	.word	0x000014d0


	//----- nvinfo : EIATTR_CRS_STACK_SIZE
	.align		4
.L_16:
        /*00c0*/ 	.byte	0x04, 0x1e
        /*00c2*/ 	.short	(.L_18 - .L_17)
.L_17:
        /*00c4*/ 	.word	0x00000000


	//----- nvinfo : EIATTR_CBANK_PARAM_SIZE
	.align		4
.L_18:
        /*00c8*/ 	.byte	0x03, 0x19
        /*00ca*/ 	.short	0x0004


	//----- nvinfo : EIATTR_PARAM_CBANK
	.align		4
        /*00cc*/ 	.byte	0x04, 0x0a
        /*00ce*/ 	.short	(.L_20 - .L_19)
	.align		4
.L_19:
        /*00d0*/ 	.word	index@(.nv.constant0._Z4loopi)
        /*00d4*/ 	.short	0x0380
        /*00d6*/ 	.short	0x0004


	//----- nvinfo : EIATTR_SW_WAR
	.align		4
.L_20:
        /*00d8*/ 	.byte	0x04, 0x36
        /*00da*/ 	.short	(.L_22 - .L_21)
.L_21:
        /*00dc*/ 	.word	0x00000008
.L_22:


//--------------------- .nv.callgraph             --------------------------
	.section	.nv.callgraph,"",@"SHT_CUDA_CALLGRAPH"
	.align	4
	.sectionentsize	8
	.align		4
        /*0000*/ 	.word	0x00000000
	.align		4
        /*0004*/ 	.word	0xffffffff
	.align		4
        /*0008*/ 	.word	index@(_Z4loopi)
	.align		4
        /*000c*/ 	.word	index@(vprintf)
	.align		4
        /*0010*/ 	.word	0x00000000
	.align		4
        /*0014*/ 	.word	0xfffffffe
	.align		4
        /*0018*/ 	.word	0x00000000
	.align		4
        /*001c*/ 	.word	0xfffffffd
	.align		4
        /*0020*/ 	.word	0x00000000
	.align		4
        /*0024*/ 	.word	0xfffffffc


//--------------------- .nv.constant4             --------------------------
	.section	.nv.constant4,"a",@progbits
	.align	8
	.align		8
.nv.constant4:
        /*0000*/ 	.dword	vprintf
	.align		8
        /*0008*/ 	.dword	$str


//--------------------- .text._Z4loopi            --------------------------
	.section	.text._Z4loopi,"ax",@progbits
	.align	128
        .global         _Z4loopi
        .type           _Z4loopi,@function
        .size           _Z4loopi,(.L_x_35 - _Z4loopi)
        .other          _Z4loopi,@"STO_CUDA_ENTRY STV_DEFAULT"
_Z4loopi:
.text._Z4loopi:
[----:B------:R-:W0:Y:S08]  /*0000*/  LDC R1, c[0x0][0x37c] ;  /* 0x0000df00ff017b82 */ /* 0x000e300000000800 */
[----:B------:R-:W1:Y:S01]  /*0010*/  LDC R0, c[0x0][0x380] ;  /* 0x0000e000ff007b82 */ /* 0x000e620000000800 */
[----:B------:R-:W2:Y:S01]  /*0020*/  LDCU UR4, c[0x0][0x2f8] ;  /* 0x00005f00ff0477ac */ /* 0x000ea20008000800 */
[----:B0-----:R-:W-:Y:S01]  /*0030*/  VIADD R1, R1, 0xfffffff8 ;  /* 0xfffffff801017836 */ /* 0x001fe20000000000 */
[----:B------:R-:W0:Y:S04]  /*0040*/  LDCU UR5, c[0x0][0x2fc] ;  /* 0x00005f80ff0577ac */ /* 0x000e280008000800 */
[----:B--2---:R-:W-:-:S02]  /*0050*/  IADD3 R19, P0, PT, R1, UR4, RZ ;  /* 0x0000000401137c10 */ /* 0x004fc4000ff1e0ff */
[----:B-1----:R-:W-:-:S13]  /*0060*/  ISETP.GE.AND P1, PT, R0, 0x1, PT ;  /* 0x000000010000780c */ /* 0x002fda0003f26270 */
[----:B0-----:R-:W-:Y:S05]  /*0070*/  @!P1 EXIT ;  /* 0x000000000000994d */ /* 0x001fea0003800000 */
[C---:B------:R-:W-:Y:S01]  /*0080*/  ISETP.GE.U32.AND P1, PT, R0.reuse, 0x10, PT ;  /* 0x000000100000780c */ /* 0x040fe20003f26070 */
[----:B------:R-:W-:Y:S02]  /*0090*/  IMAD.X R17, RZ, RZ, UR5, P0 ;  /* 0x00000005ff117e24 */ /* 0x000fe400080e06ff */
[----:B------:R-:W-:Y:S01]  /*00a0*/  HFMA2 R18, -RZ, RZ, 0, 0 ;  /* 0x00000000ff127431 */ /* 0x000fe200000001ff */
[----:B------:R-:W-:-:S09]  /*00b0*/  LOP3.LUT R22, R0, 0xf, RZ, 0xc0, !PT ;  /* 0x0000000f00167812 */ /* 0x000fd200078ec0ff */
[----:B------:R-:W-:Y:S05]  /*00c0*/  @!P1 BRA `(.L_x_0) ;  /* 0x00000008009c9947 */ /* 0x000fea0003800000 */
[----:B------:R-:W-:Y:S01]  /*00d0*/  BSSY.RECONVERGENT B6, `(.L_x_0) ;  /* 0x00000a6000067945 */ /* 0x000fe20003800200 */
[----:B------:R-:W-:Y:S01]  /*00e0*/  LOP3.LUT R18, R0, 0x7ffffff0, RZ, 0xc0, !PT ;  /* 0x7ffffff000127812 */ /* 0x000fe200078ec0ff */
[----:B------:R-:W-:-:S07]  /*00f0*/  IMAD.MOV.U32 R16, RZ, RZ, RZ ;  /* 0x000000ffff107224 */ /* 0x000fce00078e00ff */
.L_x_17:
[----:B------:R-:W-:Y:S01]  /*0100*/  MOV R2, 0x0 ;  /* 0x0000000000027802 */ /* 0x000fe20000000f00 */
[----:B------:R0:W-:Y:S01]  /*0110*/  STL [R1], R16 ;  /* 0x0000001001007387 */ /* 0x0001e20000100800 */
[----:B------:R-:W1:Y:S01]  /*0120*/  LDCU.64 UR4, c[0x4][0x8] ;  /* 0x01000100ff0477ac */ /* 0x000e620008000a00 */
[----:B------:R-:W-:Y:S01]  /*0130*/  IMAD.MOV.U32 R6, RZ, RZ, R19 ;  /* 0x000000ffff067224 */ /* 0x000fe200078e0013 */
[----:B------:R0:W2:Y:S01]  /*0140*/  LDC.64 R8, c[0x4][R2] ;  /* 0x0100000002087b82 */ /* 0x0000a20000000a00 */
[----:B------:R-:W-:Y:S02]  /*0150*/  IMAD.MOV.U32 R7, RZ, RZ, R17 ;  /* 0x000000ffff077224 */ /* 0x000fe400078e0011 */
[----:B-1----:R-:W-:Y:S01]  /*0160*/  IMAD.U32 R4, RZ, RZ, UR4 ;  /* 0x00000004ff047e24 */ /* 0x002fe2000f8e00ff */
[----:B0-----:R-:W-:-:S07]  /*0170*/  MOV R5, UR5 ;  /* 0x0000000500057c02 */ /* 0x001fce0008000f00 */
[----:B------:R-:W-:-:S07]  /*0180*/  LEPC R20, `(.L_x_1) ;  /* 0x000000001014794e */ /* 0x000fce0000000000 */
[----:B--2---:R-:W-:Y:S05]  /*0190*/  CALL.ABS.NOINC R8 ;  /* 0x0000000008007343 */ /* 0x004fea0003c00000 */
.L_x_1:
[----:B------:R-:W-:Y:S01]  /*01a0*/  IADD3 R0, PT, PT, R16, 0x1, RZ ;  /* 0x0000000110007810 */ /* 0x000fe20007ffe0ff */
[----:B------:R0:W1:Y:S01]  /*01b0*/  LDC.64 R8, c[0x4][R2] ;  /* 0x0100000002087b82 */ /* 0x0000620000000a00 */
[----:B------:R-:W2:Y:S01]  /*01c0*/  LDCU.64 UR4, c[0x4][0x8] ;  /* 0x01000100ff0477ac */ /* 0x000ea20008000a00 */
[----:B------:R-:W-:Y:S01]  /*01d0*/  MOV R6, R19 ;  /* 0x0000001300067202 */ /* 0x000fe20000000f00 */
[----:B------:R-:W-:Y:S01]  /*01e0*/  IMAD.MOV.U32 R7, RZ, RZ, R17 ;  /* 0x000000ffff077224 */ /* 0x000fe200078e0011 */
[----:B------:R0:W-:Y:S01]  /*01f0*/  STL [R1], R0 ;  /* 0x0000000001007387 */ /* 0x0001e20000100800 */
[----:B--2---:R-:W-:Y:S02]  /*0200*/  IMAD.U32 R4, RZ, RZ, UR4 ;  /* 0x00000004ff047e24 */ /* 0x004fe4000f8e00ff */
[----:B0-----:R-:W-:-:S07]  /*0210*/  IMAD.U32 R5, RZ, RZ, UR5 ;  /* 0x00000005ff057e24 */ /* 0x001fce000f8e00ff */
[----:B------:R-:W-:-:S07]  /*0220*/  LEPC R20, `(.L_x_2) ;  /* 0x000000001014794e */ /* 0x000fce0000000000 */
[----:B-1----:R-:W-:Y:S05]  /*0230*/  CALL.ABS.NOINC R8 ;  /* 0x0000000008007343 */ /* 0x002fea0003c00000 */
.L_x_2:
[----:B------:R-:W-:Y:S01]  /*0240*/  VIADD R0, R16, 0x2 ;  /* 0x0000000210007836 */ /* 0x000fe20000000000 */
[----:B------:R0:W1:Y:S01]  /*0250*/  LDC.64 R8, c[0x4][R2] ;  /* 0x0100000002087b82 */ /* 0x0000620000000a00 */
[----:B------:R-:W2:Y:S01]  /*0260*/  LDCU.64 UR4, c[0x4][0x8] ;  /* 0x01000100ff0477ac */ /* 0x000ea20008000a00 */
[----:B------:R-:W-:Y:S01]  /*0270*/  IMAD.MOV.U32 R6, RZ, RZ, R19 ;  /* 0x000000ffff067224 */ /* 0x000fe200078e0013 */
[----:B------:R-:W-:Y:S01]  /*0280*/  MOV R7, R17 ;  /* 0x0000001100077202 */ /* 0x000fe20000000f00 */
[----:B------:R0:W-:Y:S01]  /*0290*/  STL [R1], R0 ;  /* 0x0000000001007387 */ /* 0x0001e20000100800 */
[----:B--2---:R-:W-:Y:S01]  /*02a0*/  MOV R4, UR4 ;  /* 0x0000000400047c02 */ /* 0x004fe20008000f00 */
[----:B0-----:R-:W-:-:S07]  /*02b0*/  IMAD.U32 R5, RZ, RZ, UR5 ;  /* 0x00000005ff057e24 */ /* 0x001fce000f8e00ff */
[----:B------:R-:W-:-:S07]  /*02c0*/  LEPC R20, `(.L_x_3) ;  /* 0x000000001014794e */ /* 0x000fce0000000000 */
[----:B-1----:R-:W-:Y:S05]  /*02d0*/  CALL.ABS.NOINC R8 ;  /* 0x0000000008007343 */ /* 0x002fea0003c00000 */
.L_x_3:
[----:B------:R-:W-:Y:S01]  /*02e0*/  VIADD R0, R16, 0x3 ;  /* 0x0000000310007836 */ /* 0x000fe20000000000 */
[----:B------:R0:W1:Y:S01]  /*02f0*/  LDC.64 R8, c[0x4][R2] ;  /* 0x0100000002087b82 */ /* 0x0000620000000a00 */
[----:B------:R-:W2:Y:S01]  /*0300*/  LDCU.64 UR4, c[0x4][0x8] ;  /* 0x01000100ff0477ac */ /* 0x000ea20008000a00 */
[----:B------:R-:W-:Y:S02]  /*0310*/  IMAD.MOV.U32 R6, RZ, RZ, R19 ;  /* 0x000000ffff067224 */ /* 0x000fe400078e0013 */
[----:B------:R0:W-:Y:S01]  /*0320*/  STL [R1], R0 ;  /* 0x0000000001007387 */ /* 0x0001e20000100800 */
[----:B------:R-:W-:Y:S02]  /*0330*/  IMAD.MOV.U32 R7, RZ, RZ, R17 ;  /* 0x000000ffff077224 */ /* 0x000fe400078e0011 */
[----:B--2---:R-:W-:Y:S01]  /*0340*/  IMAD.U32 R4, RZ, RZ, UR4 ;  /* 0x00000004ff047e24 */ /* 0x004fe2000f8e00ff */
[----:B0-----:R-:W-:-:S07]  /*0350*/  MOV R5, UR5 ;  /* 0x0000000500057c02 */ /* 0x001fce0008000f00 */
[----:B------:R-:W-:-:S07]  /*0360*/  LEPC R20, `(.L_x_4) ;  /* 0x000000001014794e */ /* 0x000fce0000000000 */
[----:B-1----:R-:W-:Y:S05]  /*0370*/  CALL.ABS.NOINC R8 ;  /* 0x0000000008007343 */ /* 0x002fea0003c00000 */
.L_x_4:
        /* <DEDUP_REMOVED lines=10> */
.L_x_5:
        /* <DEDUP_REMOVED lines=10> */
.L_x_6:
        /* <DEDUP_REMOVED lines=10> */
.L_x_7:
        /* <DEDUP_REMOVED lines=10> */
.L_x_8:
        /* <DEDUP_REMOVED lines=10> */
.L_x_9:
        /* <DEDUP_REMOVED lines=10> */
.L_x_10:
        /* <DEDUP_REMOVED lines=10> */
.L_x_11:
        /* <DEDUP_REMOVED lines=10> */
.L_x_12:
        /* <DEDUP_REMOVED lines=10> */
.L_x_13:
        /* <DEDUP_REMOVED lines=10> */
.L_x_14:
        /* <DEDUP_REMOVED lines=10> */
.L_x_15:
[----:B------:R-:W-:Y:S01]  /*0a60*/  VIADD R0, R16, 0xf ;  /* 0x0000000f10007836 */ /* 0x000fe20000000000 */
[----:B------:R-:W0:Y:S01]  /*0a70*/  LDC.64 R2, c[0x4][R2] ;  /* 0x0100000002027b82 */ /* 0x000e220000000a00 */
[----:B------:R-:W1:Y:S01]  /*0a80*/  LDCU.64 UR4, c[0x4][0x8] ;  /* 0x01000100ff0477ac */ /* 0x000e620008000a00 */
[----:B------:R-:W-:Y:S02]  /*0a90*/  IMAD.MOV.U32 R6, RZ, RZ, R19 ;  /* 0x000000ffff067224 */ /* 0x000fe400078e0013 */
[----:B------:R2:W-:Y:S01]  /*0aa0*/  STL [R1], R0 ;  /* 0x0000000001007387 */ /* 0x0005e20000100800 */
[----:B------:R-:W-:Y:S02]  /*0ab0*/  IMAD.MOV.U32 R7, RZ, RZ, R17 ;  /* 0x000000ffff077224 */ /* 0x000fe400078e0011 */
[----:B-1----:R-:W-:Y:S01]  /*0ac0*/  IMAD.U32 R4, RZ, RZ, UR4 ;  /* 0x00000004ff047e24 */ /* 0x002fe2000f8e00ff */
[----:B--2---:R-:W-:-:S07]  /*0ad0*/  MOV R5, UR5 ;  /* 0x0000000500057c02 */ /* 0x004fce0008000f00 */
[----:B------:R-:W-:-:S07]  /*0ae0*/  LEPC R20, `(.L_x_16) ;  /* 0x000000001014794e */ /* 0x000fce0000000000 */
[----:B0-----:R-:W-:Y:S05]  /*0af0*/  CALL.ABS.NOINC R2 ;  /* 0x0000000002007343 */ /* 0x001fea0003c00000 */
.L_x_16:
[----:B------:R-:W-:-:S04]  /*0b00*/  IADD3 R16, PT, PT, R16, 0x10, RZ ;  /* 0x0000001010107810 */ /* 0x000fc80007ffe0ff */
[----:B------:R-:W-:-:S13]  /*0b10*/  ISETP.NE.AND P0, PT, R16, R18, PT ;  /* 0x000000121000720c */ /* 0x000fda0003f05270 */
[----:B------:R-:W-:Y:S05]  /*0b20*/  @P0 BRA `(.L_x_17) ;  /* 0xfffffff400740947 */ /* 0x000fea000383ffff */
[----:B------:R-:W-:Y:S05]  /*0b30*/  BSYNC.RECONVERGENT B6 ;  /* 0x0000000000067941 */ /* 0x000fea0003800200 */
.L_x_0:
[----:B------:R-:W-:-:S13]  /*0b40*/  ISETP.NE.AND P0, PT, R22, RZ, PT ;  /* 0x000000ff1600720c */ /* 0x000fda0003f05270 */
[----:B------:R-:W-:Y:S05]  /*0b50*/  @!P0 EXIT ;  /* 0x000000000000894d */ /* 0x000fea0003800000 */
[----:B------:R-:W0:Y:S01]  /*0b60*/  LDC R16, c[0x0][0x380] ;  /* 0x0000e000ff107b82 */ /* 0x000e220000000800 */
[----:B------:R-:W-:Y:S02]  /*0b70*/  ISETP.GE.U32.AND P0, PT, R22, 0x8, PT ;  /* 0x000000081600780c */ /* 0x000fe40003f06070 */
[----:B0-----:R-:W-:-:S11]  /*0b80*/  LOP3.LUT R16, R16, 0x7, RZ, 0xc0, !PT ;  /* 0x0000000710107812 */ /* 0x001fd600078ec0ff */
[----:B------:R-:W-:Y:S05]  /*0b90*/  @!P0 BRA `(.L_x_18) ;  /* 0x0000000400448947 */ /* 0x000fea0003800000 */
[----:B------:R-:W-:Y:S01]  /*0ba0*/  MOV R2, 0x0 ;  /* 0x0000000000027802 */ /* 0x000fe20000000f00 */
[----:B------:R0:W-:Y:S01]  /*0bb0*/  STL [R1], R18 ;  /* 0x0000001201007387 */ /* 0x0001e20000100800 */
[----:B------:R-:W1:Y:S01]  /*0bc0*/  LDCU.64 UR4, c[0x4][0x8] ;  /* 0x01000100ff0477ac */ /* 0x000e620008000a00 */
[----:B------:R-:W-:Y:S01]  /*0bd0*/  MOV R6, R19 ;  /* 0x0000001300067202 */ /* 0x000fe20000000f00 */
[----:B------:R0:W2:Y:S01]  /*0be0*/  LDC.64 R8, c[0x4][R2] ;  /* 0x0100000002087b82 */ /* 0x0000a20000000a00 */
[----:B------:R-:W-:Y:S02]  /*0bf0*/  IMAD.MOV.U32 R7, RZ, RZ, R17 ;  /* 0x000000ffff077224 */ /* 0x000fe400078e0011 */
[----:B-1----:R-:W-:Y:S02]  /*0c00*/  IMAD.U32 R4, RZ, RZ, UR4 ;  /* 0x00000004ff047e24 */ /* 0x002fe4000f8e00ff */
[----:B0-----:R-:W-:-:S07]  /*0c10*/  IMAD.U32 R5, RZ, RZ, UR5 ;  /* 0x00000005ff057e24 */ /* 0x001fce000f8e00ff */
[----:B------:R-:W-:-:S07]  /*0c20*/  LEPC R20, `(.L_x_19) ;  /* 0x000000001014794e */ /* 0x000fce0000000000 */
[----:B--2---:R-:W-:Y:S05]  /*0c30*/  CALL.ABS.NOINC R8 ;  /* 0x0000000008007343 */ /* 0x004fea0003c00000 */
.L_x_19:
        /* <DEDUP_REMOVED lines=10> */
.L_x_20:
        /* <DEDUP_REMOVED lines=10> */
.L_x_21:
        /* <DEDUP_REMOVED lines=10> */
.L_x_22:
        /* <DEDUP_REMOVED lines=10> */
.L_x_23:
        /* <DEDUP_REMOVED lines=10> */
.L_x_24:
        /* <DEDUP_REMOVED lines=10> */
.L_x_25:
[----:B------:R-:W-:Y:S01]  /*1000*/  VIADD R0, R18, 0x7 ;  /* 0x0000000712007836 */ /* 0x000fe20000000000 */
[----:B------:R-:W0:Y:S01]  /*1010*/  LDC.64 R2, c[0x4][R2] ;  /* 0x0100000002027b82 */ /* 0x000e220000000a00 */
[----:B------:R-:W1:Y:S01]  /*1020*/  LDCU.64 UR4, c[0x4][0x8] ;  /* 0x01000100ff0477ac */ /* 0x000e620008000a00 */
[----:B------:R-:W-:Y:S01]  /*1030*/  IMAD.MOV.U32 R6, RZ, RZ, R19 ;  /* 0x000000ffff067224 */ /* 0x000fe200078e0013 */
[----:B------:R-:W-:Y:S01]  /*1040*/  MOV R7, R17 ;  /* 0x0000001100077202 */ /* 0x000fe20000000f00 */
[----:B------:R2:W-:Y:S01]  /*1050*/  STL [R1], R0 ;  /* 0x0000000001007387 */ /* 0x0005e20000100800 */
[----:B-1----:R-:W-:Y:S01]  /*1060*/  MOV R4, UR4 ;  /* 0x0000000400047c02 */ /* 0x002fe20008000f00 */
[----:B--2---:R-:W-:-:S07]  /*1070*/  IMAD.U32 R5, RZ, RZ, UR5 ;  /* 0x00000005ff057e24 */ /* 0x004fce000f8e00ff */
[----:B------:R-:W-:-:S07]  /*1080*/  LEPC R20, `(.L_x_26) ;  /* 0x000000001014794e */ /* 0x000fce0000000000 */
[----:B0-----:R-:W-:Y:S05]  /*1090*/  CALL.ABS.NOINC R2 ;  /* 0x0000000002007343 */ /* 0x001fea0003c00000 */
.L_x_26:
[----:B------:R-:W-:-:S07]  /*10a0*/  VIADD R18, R18, 0x8 ;  /* 0x0000000812127836 */ /* 0x000fce0000000000 */
.L_x_18:
        /* <DEDUP_REMOVED lines=16> */
.L_x_28:
        /* <DEDUP_REMOVED lines=10> */
.L_x_29:
        /* <DEDUP_REMOVED lines=10> */
.L_x_30:
[----:B------:R-:W-:Y:S01]  /*12f0*/  VIADD R0, R18, 0x3 ;  /* 0x0000000312007836 */ /* 0x000fe20000000000 */
[----:B------:R-:W0:Y:S01]  /*1300*/  LDC.64 R2, c[0x4][R2] ;  /* 0x0100000002027b82 */ /* 0x000e220000000a00 */
[----:B------:R-:W1:Y:S01]  /*1310*/  LDCU.64 UR4, c[0x4][0x8] ;  /* 0x01000100ff0477ac */ /* 0x000e620008000a00 */
[----:B------:R-:W-:Y:S01]  /*1320*/  IMAD.MOV.U32 R6, RZ, RZ, R19 ;  /* 0x000000ffff067224 */ /* 0x000fe200078e0013 */
[----:B------:R-:W-:Y:S01]  /*1330*/  MOV R7, R17 ;  /* 0x0000001100077202 */ /* 0x000fe20000000f00 */
[----:B------:R2:W-:Y:S01]  /*1340*/  STL [R1], R0 ;  /* 0x0000000001007387 */ /* 0x0005e20000100800 */
[----:B-1----:R-:W-:Y:S01]  /*1350*/  IMAD.U32 R4, RZ, RZ, UR4 ;  /* 0x00000004ff047e24 */ /* 0x002fe2000f8e00ff */
[----:B--2---:R-:W-:-:S07]  /*1360*/  MOV R5, UR5 ;  /* 0x0000000500057c02 */ /* 0x004fce0008000f00 */
[----:B------:R-:W-:-:S07]  /*1370*/  LEPC R20, `(.L_x_31) ;  /* 0x000000001014794e */ /* 0x000fce0000000000 */
[----:B0-----:R-:W-:Y:S05]  /*1380*/  CALL.ABS.NOINC R2 ;  /* 0x0000000002007343 */ /* 0x001fea0003c00000 */
.L_x_31:
[----:B------:R-:W-:-:S07]  /*1390*/  VIADD R18, R18, 0x4 ;  /* 0x0000000412127836 */ /* 0x000fce0000000000 */
.L_x_27:
[----:B------:R-:W-:-:S13]  /*13a0*/  ISETP.NE.AND P0, PT, R16, RZ, PT ;  /* 0x000000ff1000720c */ /* 0x000fda0003f05270 */
[----:B------:R-:W-:Y:S05]  /*13b0*/  @!P0 EXIT ;  /* 0x000000000000894d */ /* 0x000fea0003800000 */
[----:B------:R-:W-:-:S07]  /*13c0*/  IADD3 R2, PT, PT, -R16, RZ, RZ ;  /* 0x000000ff10027210 */ /* 0x000fce0007ffe1ff */
.L_x_33:
[----:B------:R-:W-:Y:S01]  /*13d0*/  MOV R0, 0x0 ;  /* 0x0000000000007802 */ /* 0x000fe20000000f00 */
[----:B------:R0:W-:Y:S01]  /*13e0*/  STL [R1], R18 ;  /* 0x0000001201007387 */ /* 0x0001e20000100800 */
[----:B------:R-:W1:Y:S01]  /*13f0*/  LDCU.64 UR4, c[0x4][0x8] ;  /* 0x01000100ff0477ac */ /* 0x000e620008000a00 */
[----:B------:R-:W-:Y:S01]  /*1400*/  VIADD R2, R2, 0x1 ;  /* 0x0000000102027836 */ /* 0x000fe20000000000 */
[----:B------:R0:W2:Y:S01]  /*1410*/  LDC.64 R8, c[0x4][R0] ;  /* 0x0100000000087b82 */ /* 0x0000a20000000a00 */
[----:B------:R-:W-:Y:S01]  /*1420*/  MOV R6, R19 ;  /* 0x0000001300067202 */ /* 0x000fe20000000f00 */
[----:B------:R-:W-:Y:S02]  /*1430*/  IMAD.MOV.U32 R7, RZ, RZ, R17 ;  /* 0x000000ffff077224 */ /* 0x000fe400078e0011 */
[----:B------:R-:W-:-:S04]  /*1440*/  ISETP.NE.AND P0, PT, R2, RZ, PT ;  /* 0x000000ff0200720c */ /* 0x000fc80003f05270 */
[----:B------:R-:W-:Y:S02]  /*1450*/  P2R R16, PR, RZ, 0x1 ;  /* 0x00000001ff107803 */ /* 0x000fe40000000000 */
[----:B-1----:R-:W-:Y:S01]  /*1460*/  MOV R4, UR4 ;  /* 0x0000000400047c02 */ /* 0x002fe20008000f00 */
[----:B0-----:R-:W-:-:S07]  /*1470*/  IMAD.U32 R5, RZ, RZ, UR5 ;  /* 0x00000005ff057e24 */ /* 0x001fce000f8e00ff */
[----:B------:R-:W-:-:S07]  /*1480*/  LEPC R20, `(.L_x_32) ;  /* 0x000000001014794e */ /* 0x000fce0000000000 */
[----:B--2---:R-:W-:Y:S05]  /*1490*/  CALL.ABS.NOINC R8 ;  /* 0x0000000008007343 */ /* 0x004fea0003c00000 */
.L_x_32:
[----:B------:R-:W-:Y:S02]  /*14a0*/  ISETP.NE.AND P6, PT, R16, RZ, PT ;  /* 0x000000ff1000720c */ /* 0x000fe40003fc5270 */
[----:B------:R-:W-:-:S11]  /*14b0*/  IADD3 R18, PT, PT, R18, 0x1, RZ ;  /* 0x0000000112127810 */ /* 0x000fd60007ffe0ff */
[----:B------:R-:W-:Y:S05]  /*14c0*/  @P6 BRA `(.L_x_33) ;  /* 0xfffffffc00c06947 */ /* 0x000fea000383ffff */
[----:B------:R-:W-:Y:S05]  /*14d0*/  EXIT ;  /* 0x000000000000794d */ /* 0x000fea0003800000 */
.L_x_34:
[----:B------:R-:W-:-:S00]  /*14e0*/  BRA `(.L_x_34) ;  /* 0xfffffffc00fc7947 */ /* 0x000fc0000383ffff */
[----:B------:R-:W-:-:S00]  /*14f0*/  NOP ;  /* 0x0000000000007918 */ /* 0x000fc00000000000 */
        /* <DEDUP_REMOVED lines=8> */
.L_x_35:


//--------------------- .nv.global.init           --------------------------
	.section	.nv.global.init,"aw",@progbits
.nv.global.init:
	.type		$str,@object
	.size		$str,(.L_0 - $str)
$str:
        /*0000*/ 	.byte	0x54, 0x68, 0x69, 0x73, 0x20, 0x69, 0x73, 0x20, 0x69, 0x74, 0x65, 0x72, 0x61, 0x74, 0x69, 0x6f
        /*0010*/ 	.byte	0x6e, 0x20, 0x6e, 0x75, 0x6d, 0x62, 0x65, 0x72, 0x20, 0x25, 0x64, 0x0a, 0x00
.L_0:


//--------------------- .nv.shared.reserved.0     --------------------------
	.section	.nv.shared.reserved.0,"aw",@nobits
	.weak		__nv_reservedSMEM_offset_0_alias
	.size		__nv_reservedSMEM_offset_0_alias, 0, 64
	.other		__nv_reservedSMEM_offset_0_alias,@"STO_CUDA_RESERVED_SHARED STV_DEFAULT"
__nv_reservedSMEM_offset_0_alias:
	.zero		0
	.zero		64


//--------------------- .nv.constant0._Z4loopi    --------------------------
	.section	.nv.constant0._Z4loopi,"a",@progbits
	.sectionflags	@""
	.align	4
.nv.constant0._Z4loopi:
	.zero		900


//--------------------- SYMBOLS --------------------------

	.type		.nv.reservedSmem.offset0,@object
	.size		.nv.reservedSmem.offset0,0x4
	.type		vprintf,@function
